	.headerflags	@"EF_CUDA_TEXMODE_UNIFIED EF_CUDA_64BIT_ADDRESS EF_CUDA_ACCELERATORS EF_CUDA_SM90 EF_CUDA_VIRTUAL_SM(EF_CUDA_SM90)"
	.elftype	@"ET_EXEC"


//--------------------- .nv.info                  --------------------------
	.section	.nv.info,"",@"SHT_CUDA_INFO"
	.align	4


	//----- nvinfo : EIATTR_REGCOUNT
	.align		4
        /*0000*/ 	.byte	0x04, 0x2f
        /*0002*/ 	.short	(.L_1 - .L_0)
	.align		4
.L_0:
        /*0004*/ 	.word	index@(triton_poi_fused_convolution_0)
        /*0008*/ 	.word	0x0000000c


	//----- nvinfo : EIATTR_MIN_STACK_SIZE
	.align		4
.L_1:
        /*000c*/ 	.byte	0x04, 0x12
        /*000e*/ 	.short	(.L_3 - .L_2)
	.align		4
.L_2:
        /*0010*/ 	.word	index@(triton_poi_fused_convolution_0)
        /*0014*/ 	.word	0x00000000


	//----- nvinfo : EIATTR_FRAME_SIZE
	.align		4
.L_3:
        /*0018*/ 	.byte	0x04, 0x11
        /*001a*/ 	.short	(.L_5 - .L_4)
	.align		4
.L_4:
        /*001c*/ 	.word	index@(triton_poi_fused_convolution_0)
        /*0020*/ 	.word	0x00000000


	//----- nvinfo : EIATTR_MIN_STACK_SIZE
	.align		4
.L_5:
        /*0024*/ 	.byte	0x04, 0x12
        /*0026*/ 	.short	(.L_7 - .L_6)
	.align		4
.L_6:
        /*0028*/ 	.word	index@(triton_poi_fused_convolution_0)
        /*002c*/ 	.word	0x00000000
.L_7:


//--------------------- .nv.info.triton_poi_fused_convolution_0 --------------------------
	.section	.nv.info.triton_poi_fused_convolution_0,"",@"SHT_CUDA_INFO"
	.sectionflags	@""
	.align	4


	//----- nvinfo : EIATTR_CUDA_API_VERSION
	.align		4
        /*0000*/ 	.byte	0x04, 0x37
        /*0002*/ 	.short	(.L_9 - .L_8)
.L_8:
        /*0004*/ 	.word	0x0000007c


	//----- nvinfo : EIATTR_KPARAM_INFO
	.align		4
.L_9:
        /*0008*/ 	.byte	0x04, 0x17
        /*000a*/ 	.short	(.L_11 - .L_10)
.L_10:
        /*000c*/ 	.word	0x00000000
        /*0010*/ 	.short	0x0002
        /*0012*/ 	.short	0x0010
        /*0014*/ 	.byte	0x00, 0xf0, 0x11, 0x00


	//----- nvinfo : EIATTR_KPARAM_INFO
	.align		4
.L_11:
        /*0018*/ 	.byte	0x04, 0x17
        /*001a*/ 	.short	(.L_13 - .L_12)
.L_12:
        /*001c*/ 	.word	0x00000000
        /*0020*/ 	.short	0x0001
        /*0022*/ 	.short	0x0008
        /*0024*/ 	.byte	0x00, 0xf4, 0x21, 0x00


	//----- nvinfo : EIATTR_KPARAM_INFO
	.align		4
.L_13:
        /*0028*/ 	.byte	0x04, 0x17
        /*002a*/ 	.short	(.L_15 - .L_14)
.L_14:
        /*002c*/ 	.word	0x00000000
        /*0030*/ 	.short	0x0000
        /*0032*/ 	.short	0x0000
        /*0034*/ 	.byte	0x00, 0xf4, 0x21, 0x00


	//----- nvinfo : EIATTR_SPARSE_MMA_MASK
	.align		4
.L_15:
        /*0038*/ 	.byte	0x03, 0x50
        /*003a*/ 	.short	0x0000


	//----- nvinfo : EIATTR_MAXREG_COUNT
	.align		4
        /*003c*/ 	.byte	0x03, 0x1b
        /*003e*/ 	.short	0x00ff


	//----- nvinfo : EIATTR_EXIT_INSTR_OFFSETS
	.align		4
        /*0040*/ 	.byte	0x04, 0x1c
        /*0042*/ 	.short	(.L_17 - .L_16)


	//   ....[0]....
.L_16:
        /*0044*/ 	.word	0x00000150


	//----- nvinfo : EIATTR_REQNTID
	.align		4
.L_17:
        /*0048*/ 	.byte	0x04, 0x10
        /*004a*/ 	.short	(.L_19 - .L_18)
.L_18:
        /*004c*/ 	.word	0x00000080
        /*0050*/ 	.word	0x00000001
        /*0054*/ 	.word	0x00000001


	//----- nvinfo : EIATTR_CBANK_PARAM_SIZE
	.align		4
.L_19:
        /*0058*/ 	.byte	0x03, 0x19
        /*005a*/ 	.short	0x0014


	//----- nvinfo : EIATTR_PARAM_CBANK
	.align		4
        /*005c*/ 	.byte	0x04, 0x0a
        /*005e*/ 	.short	(.L_21 - .L_20)
	.align		4
.L_20:
        /*0060*/ 	.word	index@(.nv.constant0.triton_poi_fused_convolution_0)
        /*0064*/ 	.short	0x0210
        /*0066*/ 	.short	0x0014


	//----- nvinfo : EIATTR_SW_WAR
	.align		4
.L_21:
        /*0068*/ 	.byte	0x04, 0x36
        /*006a*/ 	.short	(.L_23 - .L_22)
.L_22:
        /*006c*/ 	.word	0x00000008
.L_23:


//--------------------- .nv.callgraph             --------------------------
	.section	.nv.callgraph,"",@"SHT_CUDA_CALLGRAPH"
	.align	4
	.sectionentsize	8
	.align		4
        /*0000*/ 	.word	0x00000000
	.align		4
        /*0004*/ 	.word	0xffffffff
	.align		4
        /*0008*/ 	.word	0x00000000
	.align		4
        /*000c*/ 	.word	0xfffffffe
	.align		4
        /*0010*/ 	.word	0x00000000
	.align		4
        /*0014*/ 	.word	0xfffffffd
	.align		4
        /*0018*/ 	.word	0x00000000
	.align		4
        /*001c*/ 	.word	0xfffffffc


//--------------------- .text.triton_poi_fused_convolution_0 --------------------------
	.section	.text.triton_poi_fused_convolution_0,"ax",@progbits
	.align	128
        .global         triton_poi_fused_convolution_0
        .type           triton_poi_fused_convolution_0,@function
        .size           triton_poi_fused_convolution_0,(.L_x_1 - triton_poi_fused_convolution_0)
        .other          triton_poi_fused_convolution_0,@"STO_CUDA_ENTRY STV_DEFAULT"
triton_poi_fused_convolution_0:
.text.triton_poi_fused_convolution_0:
[----:B------:R-:W-:Y:S01]  /*0000*/  LDC R1, c[0x0][0x28] ;  /* 0x00000a00ff017b82 */ /* 0x000fe20000000800 */
[----:B------:R-:W1:Y:S07]  /*0010*/  S2R R0, SR_TID.X ;  /* 0x0000000000007919 */ /* 0x000e6e0000002100 */
[----:B------:R-:W2:Y:S01]  /*0020*/  LDC.64 R2, c[0x0][0x210] ;  /* 0x00008400ff027b82 */ /* 0x000ea20000000a00 */
[----:B------:R-:W-:Y:S01]  /*0030*/  ULDC.64 UR4, c[0x0][0x208] ;  /* 0x0000820000047ab9 */ /* 0x000fe20000000a00 */
[----:B------:R-:W3:Y:S01]  /*0040*/  S2R R7, SR_CTAID.X ;  /* 0x0000000000077919 */ /* 0x000ee20000002500 */
[----:B-1----:R-:W-:-:S02]  /*0050*/  LOP3.LUT R0, R0, 0x7f, RZ, 0xc0, !PT ;  /* 0x0000007f00007812 */ /* 0x002fc400078ec0ff */
[----:B---3--:R-:W-:-:S03]  /*0060*/  SHF.R.S32.HI R4, RZ, 0x18, R7 ;  /* 0x00000018ff047819 */ /* 0x008fc60000011407 */
[----:B------:R-:W-:Y:S01]  /*0070*/  IMAD R7, R7, 0x80, R0 ;  /* 0x0000008007077824 */ /* 0x000fe200078e0200 */
[----:B------:R-:W-:-:S03]  /*0080*/  SGXT R0, R4, 0x1 ;  /* 0x000000010400781a */ /* 0x000fc60000000200 */
[----:B--2---:R-:W-:Y:S01]  /*0090*/  IMAD.WIDE R2, R7, 0x4, R2 ;  /* 0x0000000407027825 */ /* 0x004fe200078e0202 */
[----:B------:R-:W1:Y:S01]  /*00a0*/  LDC.64 R4, c[0x0][0x218] ;  /* 0x00008600ff047b82 */ /* 0x000e620000000a00 */
[----:B------:R-:W-:-:S04]  /*00b0*/  LEA.HI R0, R0, R7, RZ, 0x9 ;  /* 0x0000000700007211 */ /* 0x000fc800078f48ff */
[----:B------:R-:W-:-:S04]  /*00c0*/  SHF.R.S32.HI R0, RZ, 0x9, R0 ;  /* 0x00000009ff007819 */ /* 0x000fc80000011400 */
[----:B------:R-:W-:-:S04]  /*00d0*/  LEA.HI R6, R0, R0, RZ, 0x2 ;  /* 0x0000000000067211 */ /* 0x000fc800078f10ff */
[----:B------:R-:W-:-:S05]  /*00e0*/  LOP3.LUT R9, R6, 0xfffffffc, RZ, 0xc0, !PT ;  /* 0xfffffffc06097812 */ /* 0x000fca00078ec0ff */
[----:B------:R-:W-:Y:S02]  /*00f0*/  IMAD.IADD R9, R0, 0x1, -R9 ;  /* 0x0000000100097824 */ /* 0x000fe400078e0a09 */
[----:B------:R-:W2:Y:S02]  /*0100*/  LDG.E R0, desc[UR4][R2.64] ;  /* 0x0000000402007981 */ /* 0x000ea4000c1e1900 */
[----:B-1----:R-:W-:-:S06]  /*0110*/  IMAD.WIDE R4, R9, 0x4, R4 ;  /* 0x0000000409047825 */ /* 0x002fcc00078e0204 */
[----:B------:R-:W2:Y:S02]  /*0120*/  LDG.E.EL R5, desc[UR4][R4.64] ;  /* 0x0000000404057981 */ /* 0x000ea4000c2e1900 */
[----:B--2---:R-:W-:-:S05]  /*0130*/  FADD R7, R0, R5 ;  /* 0x0000000500077221 */ /* 0x004fca0000000000 */
[----:B------:R-:W-:Y:S01]  /*0140*/  STG.E desc[UR4][R2.64], R7 ;  /* 0x0000000702007986 */ /* 0x000fe2000c101904 */
[----:B------:R-:W-:Y:S05]  /*0150*/  EXIT ;  /* 0x000000000000794d */ /* 0x000fea0003800000 */
.L_x_0:
[----:B------:R-:W-:-:S00]  /*0160*/  BRA `(.L_x_0) ;  /* 0xfffffffc00fc7947 */ /* 0x000fc0000383ffff */
[----:B------:R-:W-:-:S00]  /*0170*/  NOP ;  /* 0x0000000000007918 */ /* 0x000fc00000000000 */
        /* <DEDUP_REMOVED lines=8> */
.L_x_1:


//--------------------- .nv.constant0.triton_poi_fused_convolution_0 --------------------------
	.section	.nv.constant0.triton_poi_fused_convolution_0,"a",@progbits
	.sectionflags	@""
	.align	4
.nv.constant0.triton_poi_fused_convolution_0:
	.zero		548
